	.headerflags	@"EF_CUDA_TEXMODE_UNIFIED EF_CUDA_64BIT_ADDRESS EF_CUDA_ACCELERATORS EF_CUDA_SM90 EF_CUDA_VIRTUAL_SM(EF_CUDA_SM90)"
	.elftype	@"ET_EXEC"


//--------------------- .nv.info                  --------------------------
	.section	.nv.info,"",@"SHT_CUDA_INFO"
	.align	4


	//----- nvinfo : EIATTR_REGCOUNT
	.align		4
        /*0000*/ 	.byte	0x04, 0x2f
        /*0002*/ 	.short	(.L_3 - .L_2)
	.align		4
.L_2:
        /*0004*/ 	.word	index@(triton_poi_fused__native_batch_norm_legit_no_training_add_8)
        /*0008*/ 	.word	0x00000018


	//----- nvinfo : EIATTR_FRAME_SIZE
	.align		4
.L_3:
        /*000c*/ 	.byte	0x04, 0x11
        /*000e*/ 	.short	(.L_5 - .L_4)
	.align		4
.L_4:
        /*0010*/ 	.word	index@(triton_poi_fused__native_batch_norm_legit_no_training_add_8)
        /*0014*/ 	.word	0x00000000


	//----- nvinfo : EIATTR_MIN_STACK_SIZE
	.align		4
.L_5:
        /*0018*/ 	.byte	0x04, 0x12
        /*001a*/ 	.short	(.L_7 - .L_6)
	.align		4
.L_6:
        /*001c*/ 	.word	index@(triton_poi_fused__native_batch_norm_legit_no_training_add_8)
        /*0020*/ 	.word	0x00000000
.L_7:


//--------------------- .nv.info.triton_poi_fused__native_batch_norm_legit_no_training_add_8 --------------------------
	.section	.nv.info.triton_poi_fused__native_batch_norm_legit_no_training_add_8,"",@"SHT_CUDA_INFO"
	.sectionflags	@""
	.align	4


	//----- nvinfo : EIATTR_CUDA_API_VERSION
	.align		4
        /*0000*/ 	.byte	0x04, 0x37
        /*0002*/ 	.short	(.L_9 - .L_8)
.L_8:
        /*0004*/ 	.word	0x00000080


	//----- nvinfo : EIATTR_KPARAM_INFO
	.align		4
.L_9:
        /*0008*/ 	.byte	0x04, 0x17
        /*000a*/ 	.short	(.L_11 - .L_10)
.L_10:
        /*000c*/ 	.word	0x00000000
        /*0010*/ 	.short	0x0007
        /*0012*/ 	.short	0x0038
        /*0014*/ 	.byte	0x00, 0xf4, 0x21, 0x00


	//----- nvinfo : EIATTR_KPARAM_INFO
	.align		4
.L_11:
        /*0018*/ 	.byte	0x04, 0x17
        /*001a*/ 	.short	(.L_13 - .L_12)
.L_12:
        /*001c*/ 	.word	0x00000000
        /*0020*/ 	.short	0x0006
        /*0022*/ 	.short	0x0030
        /*0024*/ 	.byte	0x00, 0xf0, 0x11, 0x00


	//----- nvinfo : EIATTR_KPARAM_INFO
	.align		4
.L_13:
        /*0028*/ 	.byte	0x04, 0x17
        /*002a*/ 	.short	(.L_15 - .L_14)
.L_14:
        /*002c*/ 	.word	0x00000000
        /*0030*/ 	.short	0x0005
        /*0032*/ 	.short	0x0028
        /*0034*/ 	.byte	0x00, 0xf4, 0x21, 0x00


	//----- nvinfo : EIATTR_KPARAM_INFO
	.align		4
.L_15:
        /*0038*/ 	.byte	0x04, 0x17
        /*003a*/ 	.short	(.L_17 - .L_16)
.L_16:
        /*003c*/ 	.word	0x00000000
        /*0040*/ 	.short	0x0004
        /*0042*/ 	.short	0x0020
        /*0044*/ 	.byte	0x00, 0xf4, 0x21, 0x00


	//----- nvinfo : EIATTR_KPARAM_INFO
	.align		4
.L_17:
        /*0048*/ 	.byte	0x04, 0x17
        /*004a*/ 	.short	(.L_19 - .L_18)
.L_18:
        /*004c*/ 	.word	0x00000000
        /*0050*/ 	.short	0x0003
        /*0052*/ 	.short	0x0018
        /*0054*/ 	.byte	0x00, 0xf4, 0x21, 0x00


	//----- nvinfo : EIATTR_KPARAM_INFO
	.align		4
.L_19:
        /*0058*/ 	.byte	0x04, 0x17
        /*005a*/ 	.short	(.L_21 - .L_20)
.L_20:
        /*005c*/ 	.word	0x00000000
        /*0060*/ 	.short	0x0002
        /*0062*/ 	.short	0x0010
        /*0064*/ 	.byte	0x00, 0xf4, 0x21, 0x00


	//----- nvinfo : EIATTR_KPARAM_INFO
	.align		4
.L_21:
        /*0068*/ 	.byte	0x04, 0x17
        /*006a*/ 	.short	(.L_23 - .L_22)
.L_22:
        /*006c*/ 	.word	0x00000000
        /*0070*/ 	.short	0x0001
        /*0072*/ 	.short	0x0008
        /*0074*/ 	.byte	0x00, 0xf4, 0x21, 0x00


	//----- nvinfo : EIATTR_KPARAM_INFO
	.align		4
.L_23:
        /*0078*/ 	.byte	0x04, 0x17
        /*007a*/ 	.short	(.L_25 - .L_24)
.L_24:
        /*007c*/ 	.word	0x00000000
        /*0080*/ 	.short	0x0000
        /*0082*/ 	.short	0x0000
        /*0084*/ 	.byte	0x00, 0xf4, 0x21, 0x00


	//----- nvinfo : EIATTR_SPARSE_MMA_MASK
	.align		4
.L_25:
        /*0088*/ 	.byte	0x03, 0x50
        /*008a*/ 	.short	0x0000


	//----- nvinfo : EIATTR_MAXREG_COUNT
	.align		4
        /*008c*/ 	.byte	0x03, 0x1b
        /*008e*/ 	.short	0x00ff


	//----- nvinfo : EIATTR_EXIT_INSTR_OFFSETS
	.align		4
        /*0090*/ 	.byte	0x04, 0x1c
        /*0092*/ 	.short	(.L_27 - .L_26)


	//   ....[0]....
.L_26:
        /*0094*/ 	.word	0x000004c0


	//   ....[1]....
        /*0098*/ 	.word	0x000004e0


	//----- nvinfo : EIATTR_REQNTID
	.align		4
.L_27:
        /*009c*/ 	.byte	0x04, 0x10
        /*009e*/ 	.short	(.L_29 - .L_28)
.L_28:
        /*00a0*/ 	.word	0x00000100
        /*00a4*/ 	.word	0x00000001
        /*00a8*/ 	.word	0x00000001


	//----- nvinfo : EIATTR_CBANK_PARAM_SIZE
	.align		4
.L_29:
        /*00ac*/ 	.byte	0x03, 0x19
        /*00ae*/ 	.short	0x0040


	//----- nvinfo : EIATTR_PARAM_CBANK
	.align		4
        /*00b0*/ 	.byte	0x04, 0x0a
        /*00b2*/ 	.short	(.L_31 - .L_30)
	.align		4
.L_30:
        /*00b4*/ 	.word	index@(.nv.constant0.triton_poi_fused__native_batch_norm_legit_no_training_add_8)
        /*00b8*/ 	.short	0x0210
        /*00ba*/ 	.short	0x0040


	//----- nvinfo : EIATTR_SW_WAR
	.align		4
.L_31:
        /*00bc*/ 	.byte	0x04, 0x36
        /*00be*/ 	.short	(.L_33 - .L_32)
.L_32:
        /*00c0*/ 	.word	0x00000008
.L_33:


//--------------------- .nv.callgraph             --------------------------
	.section	.nv.callgraph,"",@"SHT_CUDA_CALLGRAPH"
	.align	4
	.sectionentsize	8
	.align		4
        /*0000*/ 	.word	0x00000000
	.align		4
        /*0004*/ 	.word	0xffffffff
	.align		4
        /*0008*/ 	.word	0x00000000
	.align		4
        /*000c*/ 	.word	0xfffffffe
	.align		4
        /*0010*/ 	.word	0x00000000
	.align		4
        /*0014*/ 	.word	0xfffffffd
	.align		4
        /*0018*/ 	.word	0x00000000
	.align		4
        /*001c*/ 	.word	0xfffffffc


//--------------------- .nv.constant4             --------------------------
	.section	.nv.constant4,"a",@progbits
	.align	8
	.align		8
.nv.constant4:
        /*0000*/ 	.dword	_$_str
	.align		8
        /*0008*/ 	.dword	_$_str_$_2


//--------------------- .text.triton_poi_fused__native_batch_norm_legit_no_training_add_8 --------------------------
	.section	.text.triton_poi_fused__native_batch_norm_legit_no_training_add_8,"ax",@progbits
	.align	128
        .global         triton_poi_fused__native_batch_norm_legit_no_training_add_8
        .type           triton_poi_fused__native_batch_norm_legit_no_training_add_8,@function
        .size           triton_poi_fused__native_batch_norm_legit_no_training_add_8,(.L_x_1 - triton_poi_fused__native_batch_norm_legit_no_training_add_8)
        .other          triton_poi_fused__native_batch_norm_legit_no_training_add_8,@"STO_CUDA_ENTRY STV_DEFAULT"
triton_poi_fused__native_batch_norm_legit_no_training_add_8:
.text.triton_poi_fused__native_batch_norm_legit_no_training_add_8:
[----:B------:R-:W0:Y:S01]  /*0000*/  LDC R1, c[0x0][0x28] ;  /* 0x00000a00ff017b82 */ /* 0x000e220000000800 */
[----:B------:R-:W1:Y:S07]  /*0010*/  S2R R0, SR_TID.X ;  /* 0x0000000000007919 */ /* 0x000e6e0000002100 */
[----:B------:R-:W2:Y:S01]  /*0020*/  LDC.64 R12, c[0x0][0x228] ;  /* 0x00008a00ff0c7b82 */ /* 0x000ea20000000a00 */
[----:B------:R-:W-:Y:S01]  /*0030*/  UMOV UR4, 0xf0 ;  /* 0x000000f000047882 */ /* 0x000fe20000000000 */
[----:B------:R-:W3:Y:S01]  /*0040*/  S2R R3, SR_CTAID.X ;  /* 0x0000000000037919 */ /* 0x000ee20000002500 */
[----:B------:R-:W-:Y:S01]  /*0050*/  USHF.R.U32 UR8, UR4, 0x4, URZ ;  /* 0x0000000404087899 */ /* 0x000fe2000800163f */
[----:B------:R-:W-:-:S03]  /*0060*/  UMOV UR9, 0x140 ;  /* 0x0000014000097882 */ /* 0x000fc60000000000 */
[----:B------:R-:W-:-:S04]  /*0070*/  ULOP3.LUT UR9, UR9, 0xf, UR8, 0xf8, !UPT ;  /* 0x0000000f09097892 */ /* 0x000fc8000f8ef808 */
[----:B------:R-:W-:Y:S01]  /*0080*/  USHF.L.U32 UR9, UR9, 0x14, URZ ;  /* 0x0000001409097899 */ /* 0x000fe2000800063f */
[----:B------:R-:W-:Y:S01]  /*0090*/  UMOV UR8, URZ ;  /* 0x0000003f00087c82 */ /* 0x000fe20008000000 */
[----:B------:R-:W4:Y:S08]  /*00a0*/  LDC.64 R14, c[0x0][0x218] ;  /* 0x00008600ff0e7b82 */ /* 0x000f300000000a00 */
[----:B------:R-:W5:Y:S08]  /*00b0*/  LDC.64 R16, c[0x0][0x220] ;  /* 0x00008800ff107b82 */ /* 0x000f700000000a00 */
[----:B------:R-:W0:Y:S01]  /*00c0*/  LDC.64 R18, c[0x0][0x230] ;  /* 0x00008c00ff127b82 */ /* 0x000e220000000a00 */
[----:B-1----:R-:W-:-:S07]  /*00d0*/  SHF.L.U32 R0, R0, 0x1, RZ ;  /* 0x0000000100007819 */ /* 0x002fce00000006ff */
[----:B------:R-:W1:Y:S01]  /*00e0*/  LDC.64 R20, c[0x0][0x238] ;  /* 0x00008e00ff147b82 */ /* 0x000e620000000a00 */
[----:B------:R-:W-:-:S04]  /*00f0*/  LOP3.LUT R0, R0, 0x1fe, RZ, 0xc0, !PT ;  /* 0x000001fe00007812 */ /* 0x000fc800078ec0ff */
[----:B---3--:R-:W-:-:S03]  /*0100*/  LEA R0, R3, R0, 0x9 ;  /* 0x0000000003007211 */ /* 0x008fc600078e48ff */
[----:B------:R-:W3:Y:S01]  /*0110*/  LDC.64 R8, c[0x0][0x210] ;  /* 0x00008400ff087b82 */ /* 0x000ee20000000a00 */
[C---:B------:R-:W-:Y:S01]  /*0120*/  ISETP.GE.AND P4, PT, R0.reuse, 0x12600, PT ;  /* 0x000126000000780c */ /* 0x040fe20003f86270 */
[----:B------:R-:W-:-:S05]  /*0130*/  IMAD.HI R2, R0, 0x2aaaaaab, RZ ;  /* 0x2aaaaaab00027827 */ /* 0x000fca00078e02ff */
[----:B------:R-:W-:-:S04]  /*0140*/  SHF.R.U32.HI R3, RZ, 0x1f, R2 ;  /* 0x0000001fff037819 */ /* 0x000fc80000011602 */
[----:B------:R-:W-:-:S05]  /*0150*/  LEA.HI R3, R2, R3, RZ, 0x1e ;  /* 0x0000000302037211 */ /* 0x000fca00078ff0ff */
[----:B------:R-:W-:Y:S01]  /*0160*/  IMAD R10, R3, -0x18, R0 ;  /* 0xffffffe8030a7824 */ /* 0x000fe200078e0200 */
[----:B------:R-:W-:-:S03]  /*0170*/  CS2R R2, SRZ ;  /* 0x0000000000027805 */ /* 0x000fc6000001ff00 */
[----:B--2---:R-:W-:-:S05]  /*0180*/  IMAD.WIDE R12, R10, 0x4, R12 ;  /* 0x000000040a0c7825 */ /* 0x004fca00078e020c */
[----:B------:R2:W3:Y:S01]  /*0190*/  @!P4 LDG.E.EL.64 R2, desc[UR8][R12.64] ;  /* 0x000000080c02c981 */ /* 0x0004e2000c2e1b00 */
[----:B------:R-:W-:Y:S02]  /*01a0*/  CS2R R4, SRZ ;  /* 0x0000000000047805 */ /* 0x000fe4000001ff00 */
[----:B------:R-:W-:Y:S01]  /*01b0*/  CS2R R6, SRZ ;  /* 0x0000000000067805 */ /* 0x000fe2000001ff00 */
[----:B----4-:R-:W-:Y:S01]  /*01c0*/  IMAD.WIDE R14, R0, 0x4, R14 ;  /* 0x00000004000e7825 */ /* 0x010fe200078e020e */
[----:B------:R-:W-:-:S03]  /*01d0*/  ULDC.64 UR6, c[0x0][0x208] ;  /* 0x0000820000067ab9 */ /* 0x000fc60000000a00 */
[----:B-----5:R-:W-:Y:S01]  /*01e0*/  IMAD.WIDE R16, R10, 0x4, R16 ;  /* 0x000000040a107825 */ /* 0x020fe200078e0210 */
[----:B------:R-:W-:Y:S01]  /*01f0*/  USHF.R.U32 UR4, UR4, 0x4, URZ ;  /* 0x0000000404047899 */ /* 0x000fe2000800163f */
[----:B------:R-:W-:-:S03]  /*0200*/  UMOV UR5, 0x140 ;  /* 0x0000014000057882 */ /* 0x000fc60000000000 */
[----:B------:R-:W-:-:S04]  /*0210*/  ULOP3.LUT UR5, UR5, 0xf, UR4, 0xf8, !UPT ;  /* 0x0000000f05057892 */ /* 0x000fc8000f8ef804 */
[----:B------:R-:W-:Y:S01]  /*0220*/  USHF.L.U32 UR5, UR5, 0x14, URZ ;  /* 0x0000001405057899 */ /* 0x000fe2000800063f */
[----:B------:R-:W-:Y:S01]  /*0230*/  UMOV UR4, URZ ;  /* 0x0000003f00047c82 */ /* 0x000fe20008000000 */
[----:B------:R4:W5:Y:S01]  /*0240*/  @!P4 LDG.E.64 R4, desc[UR6][R14.64] ;  /* 0x000000060e04c981 */ /* 0x000962000c1e1b00 */
[----:B--2---:R-:W-:Y:S01]  /*0250*/  CS2R R12, SRZ ;  /* 0x00000000000c7805 */ /* 0x004fe2000001ff00 */
[C---:B0-----:R-:W-:Y:S02]  /*0260*/  IMAD.WIDE R18, R10.reuse, 0x4, R18 ;  /* 0x000000040a127825 */ /* 0x041fe400078e0212 */
[----:B------:R0:W5:Y:S02]  /*0270*/  @!P4 LDG.E.EL.64 R6, desc[UR8][R16.64] ;  /* 0x000000081006c981 */ /* 0x000164000c2e1b00 */
[----:B-1----:R-:W-:Y:S01]  /*0280*/  IMAD.WIDE R20, R10, 0x4, R20 ;  /* 0x000000040a147825 */ /* 0x002fe200078e0214 */
[----:B------:R-:W-:Y:S01]  /*0290*/  CS2R R10, SRZ ;  /* 0x00000000000a7805 */ /* 0x000fe2000001ff00 */
[----:B------:R-:W2:Y:S01]  /*02a0*/  @!P4 LDG.E.EL.64 R12, desc[UR4][R18.64] ;  /* 0x00000004120cc981 */ /* 0x000ea2000c2e1b00 */
[----:B----4-:R-:W-:Y:S01]  /*02b0*/  CS2R R14, SRZ ;  /* 0x00000000000e7805 */ /* 0x010fe2000001ff00 */
[----:B---3--:R-:W-:-:S03]  /*02c0*/  IMAD.WIDE R8, R0, 0x4, R8 ;  /* 0x0000000400087825 */ /* 0x008fc600078e0208 */
[----:B------:R-:W2:Y:S04]  /*02d0*/  @!P4 LDG.E.EL.64 R10, desc[UR4][R20.64] ;  /* 0x00000004140ac981 */ /* 0x000ea8000c2e1b00 */
[----:B------:R-:W3:Y:S01]  /*02e0*/  @!P4 LDG.E.64 R14, desc[UR6][R8.64] ;  /* 0x00000006080ec981 */ /* 0x000ee2000c1e1b00 */
[----:B0-----:R-:W-:Y:S01]  /*02f0*/  HFMA2.MMA R17, -RZ, RZ, 1.625, 0 ;  /* 0x3e800000ff117435 */ /* 0x001fe200000001ff */
[----:B------:R-:W-:Y:S01]  /*0300*/  FADD R2, R2, 9.9999997473787516356e-06 ;  /* 0x3727c5ac02027421 */ /* 0x000fe20000000000 */
[----:B------:R-:W-:-:S03]  /*0310*/  FADD R3, R3, 9.9999997473787516356e-06 ;  /* 0x3727c5ac03037421 */ /* 0x000fc60000000000 */
[----:B------:R-:W0:Y:S08]  /*0320*/  MUFU.SQRT R0, R2 ;  /* 0x0000000200007308 */ /* 0x000e300000002000 */
[----:B------:R-:W1:Y:S01]  /*0330*/  MUFU.SQRT R16, R3 ;  /* 0x0000000300107308 */ /* 0x000e620000002000 */
[C---:B0-----:R-:W-:Y:S02]  /*0340*/  FSETP.GT.AND P0, PT, |R0|.reuse, 8.50705917302346158658e+37, PT ;  /* 0x7e8000000000780b */ /* 0x041fe40003f04200 */
[----:B------:R-:W-:-:S02]  /*0350*/  FSETP.GEU.AND P2, PT, |R0|, 1.175494350822287508e-38, PT ;  /* 0x008000000000780b */ /* 0x000fc40003f4e200 */
[C---:B-1----:R-:W-:Y:S02]  /*0360*/  FSETP.GT.AND P1, PT, |R16|.reuse, 8.50705917302346158658e+37, PT ;  /* 0x7e8000001000780b */ /* 0x042fe40003f24200 */
[----:B------:R-:W-:-:S07]  /*0370*/  FSETP.GEU.AND P3, PT, |R16|, 1.175494350822287508e-38, PT ;  /* 0x008000001000780b */ /* 0x000fce0003f6e200 */
[----:B------:R-:W-:-:S04]  /*0380*/  @P0 FMUL R0, R0, 0.25 ;  /* 0x3e80000000000820 */ /* 0x000fc80000400000 */
[----:B------:R-:W-:Y:S01]  /*0390*/  @!P2 FMUL R0, R0, 16777216 ;  /* 0x4b8000000000a820 */ /* 0x000fe20000400000 */
[----:B------:R-:W-:-:S04]  /*03a0*/  @P1 FMUL R16, R16, 0.25 ;  /* 0x3e80000010101820 */ /* 0x000fc80000400000 */
[----:B------:R-:W-:Y:S01]  /*03b0*/  @!P3 FMUL R16, R16, 16777216 ;  /* 0x4b8000001010b820 */ /* 0x000fe20000400000 */
[----:B------:R-:W0:Y:S01]  /*03c0*/  MUFU.RCP R0, R0 ;  /* 0x0000000000007308 */ /* 0x000e220000001000 */
[----:B------:R-:W-:-:S07]  /*03d0*/  FSEL R3, R17, 1, P0 ;  /* 0x3f80000011037808 */ /* 0x000fce0000000000 */
[----:B------:R-:W1:Y:S01]  /*03e0*/  MUFU.RCP R16, R16 ;  /* 0x0000001000107308 */ /* 0x000e620000001000 */
[----:B------:R-:W-:Y:S01]  /*03f0*/  FSEL R17, R17, 1, P1 ;  /* 0x3f80000011117808 */ /* 0x000fe20000800000 */
[----:B------:R-:W-:-:S04]  /*0400*/  @!P2 FMUL R3, R3, 16777216 ;  /* 0x4b8000000303a820 */ /* 0x000fc80000400000 */
[----:B------:R-:W-:Y:S01]  /*0410*/  @!P3 FMUL R17, R17, 16777216 ;  /* 0x4b8000001111b820 */ /* 0x000fe20000400000 */
[----:B-----5:R-:W-:Y:S01]  /*0420*/  FADD R5, -R7, R5 ;  /* 0x0000000507057221 */ /* 0x020fe20000000100 */
[----:B------:R-:W-:Y:S01]  /*0430*/  FADD R4, -R6, R4 ;  /* 0x0000000406047221 */ /* 0x000fe20000000100 */
[----:B0-----:R-:W-:-:S04]  /*0440*/  FMUL R3, R0, R3 ;  /* 0x0000000300037220 */ /* 0x001fc80000400000 */
[----:B------:R-:W-:Y:S01]  /*0450*/  FMUL R3, R4, R3 ;  /* 0x0000000304037220 */ /* 0x000fe20000400000 */
[----:B-1----:R-:W-:-:S04]  /*0460*/  FMUL R0, R16, R17 ;  /* 0x0000001110007220 */ /* 0x002fc80000400000 */
[----:B------:R-:W-:Y:S01]  /*0470*/  FMUL R0, R5, R0 ;  /* 0x0000000005007220 */ /* 0x000fe20000400000 */
[----:B--2---:R-:W-:-:S03]  /*0480*/  FFMA R3, R3, R12, R10 ;  /* 0x0000000c03037223 */ /* 0x004fc6000000000a */
[----:B------:R-:W-:Y:S01]  /*0490*/  FFMA R0, R0, R13, R11 ;  /* 0x0000000d00007223 */ /* 0x000fe2000000000b */
[----:B---3--:R-:W-:-:S03]  /*04a0*/  FADD R14, R3, R14 ;  /* 0x0000000e030e7221 */ /* 0x008fc60000000000 */
[----:B------:R-:W-:Y:S01]  /*04b0*/  FADD R15, R0, R15 ;  /* 0x0000000f000f7221 */ /* 0x000fe20000000000 */
[----:B------:R-:W-:Y:S06]  /*04c0*/  @P4 EXIT ;  /* 0x000000000000494d */ /* 0x000fec0003800000 */
[----:B------:R-:W-:Y:S01]  /*04d0*/  STG.E.64 desc[UR6][R8.64], R14 ;  /* 0x0000000e08007986 */ /* 0x000fe2000c101b06 */
[----:B------:R-:W-:Y:S05]  /*04e0*/  EXIT ;  /* 0x000000000000794d */ /* 0x000fea0003800000 */
.L_x_0:
[----:B------:R-:W-:-:S00]  /*04f0*/  BRA `(.L_x_0) ;  /* 0xfffffffc00fc7947 */ /* 0x000fc0000383ffff */
[----:B------:R-:W-:-:S00]  /*0500*/  NOP ;  /* 0x0000000000007918 */ /* 0x000fc00000000000 */
[----:B------:R-:W-:-:S00]  /*0510*/  NOP ;  /* 0x0000000000007918 */ /* 0x000fc00000000000 */
[----:B------:R-:W-:-:S00]  /*0520*/  NOP ;  /* 0x0000000000007918 */ /* 0x000fc00000000000 */
[----:B------:R-:W-:-:S00]  /*0530*/  NOP ;  /* 0x0000000000007918 */ /* 0x000fc00000000000 */
[----:B------:R-:W-:-:S00]  /*0540*/  NOP ;  /* 0x0000000000007918 */ /* 0x000fc00000000000 */
[----:B------:R-:W-:-:S00]  /*0550*/  NOP ;  /* 0x0000000000007918 */ /* 0x000fc00000000000 */
[----:B------:R-:W-:-:S00]  /*0560*/  NOP ;  /* 0x0000000000007918 */ /* 0x000fc00000000000 */
[----:B------:R-:W-:-:S00]  /*0570*/  NOP ;  /* 0x0000000000007918 */ /* 0x000fc00000000000 */
.L_x_1:


//--------------------- .nv.global.init           --------------------------
	.section	.nv.global.init,"aw",@progbits
.nv.global.init:
	.type		_$_str,@object
	.size		_$_str,(_$_str_$_2 - _$_str)
_$_str:
        /*0000*/ 	.byte	0x5f, 0x5f, 0x43, 0x55, 0x44, 0x41, 0x5f, 0x46, 0x54, 0x5a, 0x00
	.type		_$_str_$_2,@object
	.size		_$_str_$_2,(.L_1 - _$_str_$_2)
_$_str_$_2:
        /*000b*/ 	.byte	0x5f, 0x5f, 0x43, 0x55, 0x44, 0x41, 0x5f, 0x50, 0x52, 0x45, 0x43, 0x5f, 0x53, 0x51, 0x52, 0x54
        /*001b*/ 	.byte	0x00
.L_1:


//--------------------- .nv.shared.reserved.0     --------------------------
	.section	.nv.shared.reserved.0,"aw",@nobits
	.weak		__nv_reservedSMEM_offset_0_alias
	.size		__nv_reservedSMEM_offset_0_alias, 0, 0
	.other		__nv_reservedSMEM_offset_0_alias,@"STO_CUDA_RESERVED_SHARED STV_DEFAULT"
__nv_reservedSMEM_offset_0_alias:
	.zero		0


//--------------------- .nv.constant0.triton_poi_fused__native_batch_norm_legit_no_training_add_8 --------------------------
	.section	.nv.constant0.triton_poi_fused__native_batch_norm_legit_no_training_add_8,"a",@progbits
	.sectionflags	@""
	.align	4
.nv.constant0.triton_poi_fused__native_batch_norm_legit_no_training_add_8:
	.zero		592


//--------------------- SYMBOLS --------------------------

	.type		.nv.reservedSmem.offset0,@object
	.size		.nv.reservedSmem.offset0,0x4
